//
// Generated by NVIDIA NVVM Compiler
//
// Compiler Build ID: CL-36424714
// Cuda compilation tools, release 13.0, V13.0.88
// Based on NVVM 20.0.0
//

.version 9.0
.target sm_100
.address_size 64

	// .globl	_Z18tree_reduce_kernelPfS_i
.extern .shared .align 16 .b8 sdata[];

.visible .entry _Z18tree_reduce_kernelPfS_i(
	.param .u64 .ptr .align 1 _Z18tree_reduce_kernelPfS_i_param_0,
	.param .u64 .ptr .align 1 _Z18tree_reduce_kernelPfS_i_param_1,
	.param .u32 _Z18tree_reduce_kernelPfS_i_param_2
)
{
	.reg .pred 	%p<6>;
	.reg .b32 	%r<14>;
	.reg .b32 	%f<9>;
	.reg .b64 	%rd<9>;

	ld.param.u64 	%rd1, [_Z18tree_reduce_kernelPfS_i_param_0];
	ld.param.u64 	%rd2, [_Z18tree_reduce_kernelPfS_i_param_1];
	ld.param.u32 	%r8, [_Z18tree_reduce_kernelPfS_i_param_2];
	mov.u32 	%r1, %tid.x;
	mov.u32 	%r2, %ctaid.x;
	mov.u32 	%r13, %ntid.x;
	mad.lo.s32 	%r4, %r2, %r13, %r1;
	setp.ge.u32 	%p1, %r4, %r8;
	mov.f32 	%f8, 0f00000000;
	@%p1 bra 	$L__BB0_2;
	cvta.to.global.u64 	%rd3, %rd1;
	mul.wide.u32 	%rd4, %r4, 4;
	add.s64 	%rd5, %rd3, %rd4;
	ld.global.f32 	%f8, [%rd5];
$L__BB0_2:
	shl.b32 	%r9, %r1, 2;
	mov.u32 	%r10, sdata;
	add.s32 	%r5, %r10, %r9;
	st.shared.f32 	[%r5], %f8;
	bar.sync 	0;
	setp.lt.u32 	%p2, %r13, 2;
	@%p2 bra 	$L__BB0_6;
$L__BB0_3:
	shr.u32 	%r7, %r13, 1;
	setp.ge.u32 	%p3, %r1, %r7;
	@%p3 bra 	$L__BB0_5;
	shl.b32 	%r11, %r7, 2;
	add.s32 	%r12, %r5, %r11;
	ld.shared.f32 	%f4, [%r12];
	ld.shared.f32 	%f5, [%r5];
	add.f32 	%f6, %f4, %f5;
	st.shared.f32 	[%r5], %f6;
$L__BB0_5:
	bar.sync 	0;
	setp.gt.u32 	%p4, %r13, 3;
	mov.u32 	%r13, %r7;
	@%p4 bra 	$L__BB0_3;
$L__BB0_6:
	setp.ne.s32 	%p5, %r1, 0;
	@%p5 bra 	$L__BB0_8;
	ld.shared.f32 	%f7, [sdata];
	cvta.to.global.u64 	%rd6, %rd2;
	mul.wide.u32 	%rd7, %r2, 4;
	add.s64 	%rd8, %rd6, %rd7;
	st.global.f32 	[%rd8], %f7;
$L__BB0_8:
	ret;

}


// ===== COMPILED SASS (sm_100) =====

	.target	sm_100

	.elftype	@"ET_EXEC"


//--------------------- .note.nv.tkinfo           --------------------------
	.section	.note.nv.tkinfo,"",@"SHT_NOTE"
	.sectionflags	@"SHF_NOTE_NV_TKINFO"
	.tkinfo
        /*0018*/ 	.word	0x00000002
        /*0030*/ 	.string	""
        /*0030*/ 	.string	"ptxas"
        /*0030*/ 	.string	"Cuda compilation tools, release 13.0, V13.0.88"
        /*0030*/ 	.string	"Build cuda_13.0.r13.0/compiler.36424714_0"
        /*0030*/ 	.string	"-arch sm_100 -m 64 "



//--------------------- .note.nv.cuinfo           --------------------------
	.section	.note.nv.cuinfo,"",@"SHT_NOTE"
	.sectionflags	@"SHF_NOTE_NV_CUINFO"
        /*0018*/ 	.short	0x0002
        /*001a*/ 	.short	0x0064
        /*001c*/ 	.short	0x0082
	.zero		2


//--------------------- .nv.info                  --------------------------
	.section	.nv.info,"",@"SHT_CUDA_INFO"
	.align	4


	//----- nvinfo : EIATTR_REGCOUNT
	.align		4
        /*0000*/ 	.byte	0x04, 0x2f
        /*0002*/ 	.short	(.L_1 - .L_0)
	.align		4
.L_0:
        /*0004*/ 	.word	index@(_Z18tree_reduce_kernelPfS_i)
        /*0008*/ 	.word	0x0000000b


	//----- nvinfo : EIATTR_FRAME_SIZE
	.align		4
.L_1:
        /*000c*/ 	.byte	0x04, 0x11
        /*000e*/ 	.short	(.L_3 - .L_2)
	.align		4
.L_2:
        /*0010*/ 	.word	index@(_Z18tree_reduce_kernelPfS_i)
        /*0014*/ 	.word	0x00000000


	//----- nvinfo : EIATTR_MIN_STACK_SIZE
	.align		4
.L_3:
        /*0018*/ 	.byte	0x04, 0x12
        /*001a*/ 	.short	(.L_5 - .L_4)
	.align		4
.L_4:
        /*001c*/ 	.word	index@(_Z18tree_reduce_kernelPfS_i)
        /*0020*/ 	.word	0x00000000
.L_5:


//--------------------- .nv.compat                --------------------------
	.section	.nv.compat,"",@"SHT_CUDA_COMPAT_INFO"
	.align	4
        /*0000*/ 	.byte	0x02, 0x09, 0x00, 0x00, 0x02, 0x02, 0x01, 0x00, 0x02, 0x05, 0x05, 0x00, 0x03, 0x07, 0x01, 0x01
        /*0010*/ 	.byte	0x02, 0x03, 0x00, 0x00, 0x02, 0x06, 0x01, 0x00, 0x04, 0x0b, 0x08, 0x00, 0x09, 0x00, 0x00, 0x00
        /*0020*/ 	.byte	0x00, 0x00, 0x00, 0x00


//--------------------- .nv.info._Z18tree_reduce_kernelPfS_i --------------------------
	.section	.nv.info._Z18tree_reduce_kernelPfS_i,"",@"SHT_CUDA_INFO"
	.sectionflags	@""
	.align	4


	//----- nvinfo : EIATTR_CUDA_API_VERSION
	.align		4
        /*0000*/ 	.byte	0x04, 0x37
        /*0002*/ 	.short	(.L_7 - .L_6)
.L_6:
        /*0004*/ 	.word	0x00000082


	//----- nvinfo : EIATTR_KPARAM_INFO
	.align		4
.L_7:
        /*0008*/ 	.byte	0x04, 0x17
        /*000a*/ 	.short	(.L_9 - .L_8)
.L_8:
        /*000c*/ 	.word	0x00000000
        /*0010*/ 	.short	0x0002
        /*0012*/ 	.short	0x0010
        /*0014*/ 	.byte	0x00, 0xf0, 0x11, 0x00


	//----- nvinfo : EIATTR_KPARAM_INFO
	.align		4
.L_9:
        /*0018*/ 	.byte	0x04, 0x17
        /*001a*/ 	.short	(.L_11 - .L_10)
.L_10:
        /*001c*/ 	.word	0x00000000
        /*0020*/ 	.short	0x0001
        /*0022*/ 	.short	0x0008
        /*0024*/ 	.byte	0x00, 0xf5, 0x21, 0x00


	//----- nvinfo : EIATTR_KPARAM_INFO
	.align		4
.L_11:
        /*0028*/ 	.byte	0x04, 0x17
        /*002a*/ 	.short	(.L_13 - .L_12)
.L_12:
        /*002c*/ 	.word	0x00000000
        /*0030*/ 	.short	0x0000
        /*0032*/ 	.short	0x0000
        /*0034*/ 	.byte	0x00, 0xf5, 0x21, 0x00


	//----- nvinfo : EIATTR_SPARSE_MMA_MASK
	.align		4
.L_13:
        /*0038*/ 	.byte	0x03, 0x50
        /*003a*/ 	.short	0x0000


	//----- nvinfo : EIATTR_MAXREG_COUNT
	.align		4
        /*003c*/ 	.byte	0x03, 0x1b
        /*003e*/ 	.short	0x00ff


	//----- nvinfo : EIATTR_NUM_BARRIERS
	.align		4
        /*0040*/ 	.byte	0x02, 0x4c
        /*0042*/ 	.byte	0x01
	.zero		1


	//----- nvinfo : EIATTR_MERCURY_ISA_VERSION
	.align		4
        /*0044*/ 	.byte	0x03, 0x5f
        /*0046*/ 	.short	0x0101


	//----- nvinfo : EIATTR_VRC_CTA_INIT_COUNT
	.align		4
        /*0048*/ 	.byte	0x02, 0x4a
	.zero		1
	.zero		1


	//----- nvinfo : EIATTR_EXIT_INSTR_OFFSETS
	.align		4
        /*004c*/ 	.byte	0x04, 0x1c
        /*004e*/ 	.short	(.L_15 - .L_14)


	//   ....[0]....
.L_14:
        /*0050*/ 	.word	0x00000210


	//   ....[1]....
        /*0054*/ 	.word	0x00000290


	//----- nvinfo : EIATTR_CBANK_PARAM_SIZE
	.align		4
.L_15:
        /*0058*/ 	.byte	0x03, 0x19
        /*005a*/ 	.short	0x0014


	//----- nvinfo : EIATTR_PARAM_CBANK
	.align		4
        /*005c*/ 	.byte	0x04, 0x0a
        /*005e*/ 	.short	(.L_17 - .L_16)
	.align		4
.L_16:
        /*0060*/ 	.word	index@(.nv.constant0._Z18tree_reduce_kernelPfS_i)
        /*0064*/ 	.short	0x0380
        /*0066*/ 	.short	0x0014


	//----- nvinfo : EIATTR_SW_WAR
	.align		4
.L_17:
        /*0068*/ 	.byte	0x04, 0x36
        /*006a*/ 	.short	(.L_19 - .L_18)
.L_18:
        /*006c*/ 	.word	0x00000008
.L_19:


//--------------------- .nv.callgraph             --------------------------
	.section	.nv.callgraph,"",@"SHT_CUDA_CALLGRAPH"
	.align	4
	.sectionentsize	8
	.align		4
        /*0000*/ 	.word	0x00000000
	.align		4
        /*0004*/ 	.word	0xffffffff
	.align		4
        /*0008*/ 	.word	0x00000000
	.align		4
        /*000c*/ 	.word	0xfffffffe
	.align		4
        /*0010*/ 	.word	0x00000000
	.align		4
        /*0014*/ 	.word	0xfffffffd
	.align		4
        /*0018*/ 	.word	0x00000000
	.align		4
        /*001c*/ 	.word	0xfffffffc


//--------------------- .text._Z18tree_reduce_kernelPfS_i --------------------------
	.section	.text._Z18tree_reduce_kernelPfS_i,"ax",@progbits
	.align	128
        .global         _Z18tree_reduce_kernelPfS_i
        .type           _Z18tree_reduce_kernelPfS_i,@function
        .size           _Z18tree_reduce_kernelPfS_i,(.L_x_3 - _Z18tree_reduce_kernelPfS_i)
        .other          _Z18tree_reduce_kernelPfS_i,@"STO_CUDA_ENTRY STV_DEFAULT"
_Z18tree_reduce_kernelPfS_i:
.text._Z18tree_reduce_kernelPfS_i:
[----:B------:R-:W-:Y:S01]  /*0000*/  LDC R1, c[0x0][0x37c] ;  /* 0x0000df00ff017b82 */ /* 0x000fe20000000800 */
[----:B------:R-:W0:Y:S01]  /*0010*/  S2R R6, SR_TID.X ;  /* 0x0000000000067919 */ /* 0x000e220000002100 */
[----:B------:R-:W0:Y:S01]  /*0020*/  LDCU UR8, c[0x0][0x360] ;  /* 0x00006c00ff0877ac */ /* 0x000e220008000800 */
[----:B------:R-:W-:Y:S01]  /*0030*/  IMAD.MOV.U32 R4, RZ, RZ, RZ ;  /* 0x000000ffff047224 */ /* 0x000fe200078e00ff */
[----:B------:R-:W0:Y:S01]  /*0040*/  S2R R7, SR_CTAID.X ;  /* 0x0000000000077919 */ /* 0x000e220000002500 */
[----:B------:R-:W1:Y:S01]  /*0050*/  LDCU UR4, c[0x0][0x390] ;  /* 0x00007200ff0477ac */ /* 0x000e620008000800 */
[----:B------:R-:W2:Y:S01]  /*0060*/  LDCU.64 UR6, c[0x0][0x358] ;  /* 0x00006b00ff0677ac */ /* 0x000ea20008000a00 */
[----:B0-----:R-:W-:-:S05]  /*0070*/  IMAD R5, R7, UR8, R6 ;  /* 0x0000000807057c24 */ /* 0x001fca000f8e0206 */
[----:B-1----:R-:W-:-:S13]  /*0080*/  ISETP.GE.U32.AND P0, PT, R5, UR4, PT ;  /* 0x0000000405007c0c */ /* 0x002fda000bf06070 */
[----:B------:R-:W0:Y:S02]  /*0090*/  @!P0 LDC.64 R2, c[0x0][0x380] ;  /* 0x0000e000ff028b82 */ /* 0x000e240000000a00 */
[----:B0-----:R-:W-:-:S05]  /*00a0*/  @!P0 IMAD.WIDE.U32 R2, R5, 0x4, R2 ;  /* 0x0000000405028825 */ /* 0x001fca00078e0002 */
[----:B--2---:R-:W2:Y:S01]  /*00b0*/  @!P0 LDG.E R4, desc[UR6][R2.64] ;  /* 0x0000000602048981 */ /* 0x004ea2000c1e1900 */
[----:B------:R-:W0:Y:S01]  /*00c0*/  S2UR UR5, SR_CgaCtaId ;  /* 0x00000000000579c3 */ /* 0x000e220000008800 */
[----:B------:R-:W-:Y:S01]  /*00d0*/  IMAD.U32 R0, RZ, RZ, UR8 ;  /* 0x00000008ff007e24 */ /* 0x000fe2000f8e00ff */
[----:B------:R-:W-:Y:S01]  /*00e0*/  UMOV UR4, 0x400 ;  /* 0x0000040000047882 */ /* 0x000fe20000000000 */
[----:B------:R-:W-:-:S03]  /*00f0*/  ISETP.NE.AND P0, PT, R6, RZ, PT ;  /* 0x000000ff0600720c */ /* 0x000fc60003f05270 */
[----:B------:R-:W-:Y:S01]  /*0100*/  ISETP.GE.U32.AND P1, PT, R0, 0x2, PT ;  /* 0x000000020000780c */ /* 0x000fe20003f26070 */
[----:B0-----:R-:W-:-:S06]  /*0110*/  ULEA UR4, UR5, UR4, 0x18 ;  /* 0x0000000405047291 */ /* 0x001fcc000f8ec0ff */
[----:B------:R-:W-:-:S05]  /*0120*/  LEA R5, R6, UR4, 0x2 ;  /* 0x0000000406057c11 */ /* 0x000fca000f8e10ff */
[----:B--2---:R0:W-:Y:S01]  /*0130*/  STS [R5], R4 ;  /* 0x0000000405007388 */ /* 0x0041e20000000800 */
[----:B------:R-:W-:Y:S06]  /*0140*/  BAR.SYNC.DEFER_BLOCKING 0x0 ;  /* 0x0000000000007b1d */ /* 0x000fec0000010000 */
[----:B------:R-:W-:Y:S05]  /*0150*/  @!P1 BRA `(.L_x_0) ;  /* 0x00000000002c9947 */ /* 0x000fea0003800000 */
.L_x_1:
[----:B------:R-:W-:-:S04]  /*0160*/  SHF.R.U32.HI R8, RZ, 0x1, R0 ;  /* 0x00000001ff087819 */ /* 0x000fc80000011600 */
[----:B------:R-:W-:-:S13]  /*0170*/  ISETP.GE.U32.AND P1, PT, R6, R8, PT ;  /* 0x000000080600720c */ /* 0x000fda0003f26070 */
[----:B------:R-:W-:Y:S01]  /*0180*/  @!P1 LEA R2, R8, R5, 0x2 ;  /* 0x0000000508029211 */ /* 0x000fe200078e10ff */
[----:B------:R-:W-:Y:S05]  /*0190*/  @!P1 LDS R3, [R5] ;  /* 0x0000000005039984 */ /* 0x000fea0000000800 */
[----:B------:R-:W0:Y:S02]  /*01a0*/  @!P1 LDS R2, [R2] ;  /* 0x0000000002029984 */ /* 0x000e240000000800 */
[----:B0-----:R-:W-:-:S05]  /*01b0*/  @!P1 FADD R4, R2, R3 ;  /* 0x0000000302049221 */ /* 0x001fca0000000000 */
[----:B------:R1:W-:Y:S01]  /*01c0*/  @!P1 STS [R5], R4 ;  /* 0x0000000405009388 */ /* 0x0003e20000000800 */
[----:B------:R-:W-:Y:S01]  /*01d0*/  BAR.SYNC.DEFER_BLOCKING 0x0 ;  /* 0x0000000000007b1d */ /* 0x000fe20000010000 */
[----:B------:R-:W-:Y:S01]  /*01e0*/  ISETP.GT.U32.AND P1, PT, R0, 0x3, PT ;  /* 0x000000030000780c */ /* 0x000fe20003f24070 */
[----:B------:R-:W-:-:S12]  /*01f0*/  IMAD.MOV.U32 R0, RZ, RZ, R8 ;  /* 0x000000ffff007224 */ /* 0x000fd800078e0008 */
[----:B-1----:R-:W-:Y:S05]  /*0200*/  @P1 BRA `(.L_x_1) ;  /* 0xfffffffc00d41947 */ /* 0x002fea000383ffff */
.L_x_0:
[----:B------:R-:W-:Y:S05]  /*0210*/  @P0 EXIT ;  /* 0x000000000000094d */ /* 0x000fea0003800000 */
[----:B------:R-:W1:Y:S01]  /*0220*/  S2UR UR5, SR_CgaCtaId ;  /* 0x00000000000579c3 */ /* 0x000e620000008800 */
[----:B------:R-:W-:-:S07]  /*0230*/  UMOV UR4, 0x400 ;  /* 0x0000040000047882 */ /* 0x000fce0000000000 */
[----:B------:R-:W2:Y:S01]  /*0240*/  LDC.64 R2, c[0x0][0x388] ;  /* 0x0000e200ff027b82 */ /* 0x000ea20000000a00 */
[----:B-1----:R-:W-:Y:S01]  /*0250*/  ULEA UR4, UR5, UR4, 0x18 ;  /* 0x0000000405047291 */ /* 0x002fe2000f8ec0ff */
[----:B--2---:R-:W-:-:S08]  /*0260*/  IMAD.WIDE.U32 R2, R7, 0x4, R2 ;  /* 0x0000000407027825 */ /* 0x004fd000078e0002 */
[----:B0-----:R-:W0:Y:S04]  /*0270*/  LDS R5, [UR4] ;  /* 0x00000004ff057984 */ /* 0x001e280008000800 */
[----:B0-----:R-:W-:Y:S01]  /*0280*/  STG.E desc[UR6][R2.64], R5 ;  /* 0x0000000502007986 */ /* 0x001fe2000c101906 */
[----:B------:R-:W-:Y:S05]  /*0290*/  EXIT ;  /* 0x000000000000794d */ /* 0x000fea0003800000 */
.L_x_2:
[----:B------:R-:W-:-:S00]  /*02a0*/  BRA `(.L_x_2) ;  /* 0xfffffffc00fc7947 */ /* 0x000fc0000383ffff */
[----:B------:R-:W-:-:S00]  /*02b0*/  NOP ;  /* 0x0000000000007918 */ /* 0x000fc00000000000 */
        /* <DEDUP_REMOVED lines=12> */
.L_x_3:


//--------------------- .nv.shared._Z18tree_reduce_kernelPfS_i --------------------------
	.section	.nv.shared._Z18tree_reduce_kernelPfS_i,"aw",@nobits
	.sectionflags	@""
	.align	16
	.zero		1024


//--------------------- .nv.shared.reserved.0     --------------------------
	.section	.nv.shared.reserved.0,"aw",@nobits
	.weak		__nv_reservedSMEM_offset_0_alias
	.size		__nv_reservedSMEM_offset_0_alias, 0, 64
	.other		__nv_reservedSMEM_offset_0_alias,@"STO_CUDA_RESERVED_SHARED STV_DEFAULT"
__nv_reservedSMEM_offset_0_alias:
	.zero		0
	.zero		64


//--------------------- .nv.constant0._Z18tree_reduce_kernelPfS_i --------------------------
	.section	.nv.constant0._Z18tree_reduce_kernelPfS_i,"a",@progbits
	.sectionflags	@""
	.align	4
.nv.constant0._Z18tree_reduce_kernelPfS_i:
	.zero		916


//--------------------- SYMBOLS --------------------------

	.type		.nv.reservedSmem.offset0,@object
	.size		.nv.reservedSmem.offset0,0x4
	.type		.nv.reservedSmem.cap,@object
	.size		.nv.reservedSmem.cap,0x4
